.version 3.1
.target sm_20

.func (.reg .f32 x) myfunc (.reg .f32 y, .reg .f32 z)
{
    add.f32 x, y, z;
    ret;
}

.global .f32 x;

.entry main
{
   .param .f32 t, u;
   .reg .f32 r, s;
 
   ld.global.f32 r, [x];  
   add.f32 r, r, 4.0;
   st.param.f32 [t], r;
   sqrt.approx.f32  r, 5.0;
   st.param.f32 [t], 3.0;
   st.param.f32 [u], r;

   call (t), myfunc, (t, u);
   sqrt.approx.f32 s, 4.8;
   ld.param.f32 r, [t];

   add.f32  r, r, s;
   st.global.f32 [x], r;
   exit;
}



// ===== COMPILED SASS (sm_100) =====

	.target	sm_100

	.elftype	@"ET_EXEC"


//--------------------- .note.nv.tkinfo           --------------------------
	.section	.note.nv.tkinfo,"",@"SHT_NOTE"
	.sectionflags	@"SHF_NOTE_NV_TKINFO"
	.tkinfo
        /*0018*/ 	.word	0x00000002
        /*0030*/ 	.string	""
        /*0030*/ 	.string	"ptxas"
        /*0030*/ 	.string	"Cuda compilation tools, release 13.0, V13.0.88"
        /*0030*/ 	.string	"Build cuda_13.0.r13.0/compiler.36424714_0"
        /*0030*/ 	.string	"-arch sm_100 "



//--------------------- .note.nv.cuinfo           --------------------------
	.section	.note.nv.cuinfo,"",@"SHT_NOTE"
	.sectionflags	@"SHF_NOTE_NV_CUINFO"
        /*0018*/ 	.short	0x0002
        /*001a*/ 	.short	0x0014
        /*001c*/ 	.short	0x0082
	.zero		2


//--------------------- .nv.info                  --------------------------
	.section	.nv.info,"",@"SHT_CUDA_INFO"
	.align	4


	//----- nvinfo : EIATTR_REGCOUNT
	.align		4
        /*0000*/ 	.byte	0x04, 0x2f
        /*0002*/ 	.short	(.L_2 - .L_1)
	.align		4
.L_1:
        /*0004*/ 	.word	index@(main)
        /*0008*/ 	.word	0x00000008


	//----- nvinfo : EIATTR_FRAME_SIZE
	.align		4
.L_2:
        /*000c*/ 	.byte	0x04, 0x11
        /*000e*/ 	.short	(.L_4 - .L_3)
	.align		4
.L_3:
        /*0010*/ 	.word	index@($main$myfunc)
        /*0014*/ 	.word	0x00000000


	//----- nvinfo : EIATTR_FRAME_SIZE
	.align		4
.L_4:
        /*0018*/ 	.byte	0x04, 0x11
        /*001a*/ 	.short	(.L_6 - .L_5)
	.align		4
.L_5:
        /*001c*/ 	.word	index@(main)
        /*0020*/ 	.word	0x00000000


	//----- nvinfo : EIATTR_MIN_STACK_SIZE
	.align		4
.L_6:
        /*0024*/ 	.byte	0x04, 0x12
        /*0026*/ 	.short	(.L_8 - .L_7)
	.align		4
.L_7:
        /*0028*/ 	.word	index@(main)
        /*002c*/ 	.word	0x00000000
.L_8:


//--------------------- .nv.compat                --------------------------
	.section	.nv.compat,"",@"SHT_CUDA_COMPAT_INFO"
	.align	4
        /*0000*/ 	.byte	0x02, 0x09, 0x00, 0x00, 0x02, 0x02, 0x01, 0x00, 0x02, 0x05, 0x05, 0x00, 0x03, 0x07, 0x01, 0x01
        /*0010*/ 	.byte	0x02, 0x03, 0x00, 0x00, 0x02, 0x06, 0x01, 0x00, 0x04, 0x0b, 0x08, 0x00, 0x09, 0x00, 0x00, 0x00
        /*0020*/ 	.byte	0x00, 0x00, 0x00, 0x00


//--------------------- .nv.info.main             --------------------------
	.section	.nv.info.main,"",@"SHT_CUDA_INFO"
	.sectionflags	@""
	.align	4


	//----- nvinfo : EIATTR_CUDA_API_VERSION
	.align		4
        /*0000*/ 	.byte	0x04, 0x37
        /*0002*/ 	.short	(.L_10 - .L_9)
.L_9:
        /*0004*/ 	.word	0x00000082


	//----- nvinfo : EIATTR_SPARSE_MMA_MASK
	.align		4
.L_10:
        /*0008*/ 	.byte	0x03, 0x50
        /*000a*/ 	.short	0x0000


	//----- nvinfo : EIATTR_MAXREG_COUNT
	.align		4
        /*000c*/ 	.byte	0x03, 0x1b
        /*000e*/ 	.short	0x00ff


	//----- nvinfo : EIATTR_MERCURY_ISA_VERSION
	.align		4
        /*0010*/ 	.byte	0x03, 0x5f
        /*0012*/ 	.short	0x0101


	//----- nvinfo : EIATTR_VRC_CTA_INIT_COUNT
	.align		4
        /*0014*/ 	.byte	0x02, 0x4a
	.zero		1
	.zero		1


	//----- nvinfo : EIATTR_EXIT_INSTR_OFFSETS
	.align		4
        /*0018*/ 	.byte	0x04, 0x1c
        /*001a*/ 	.short	(.L_12 - .L_11)


	//   ....[0]....
.L_11:
        /*001c*/ 	.word	0x00000080


	//----- nvinfo : EIATTR_CRS_STACK_SIZE
	.align		4
.L_12:
        /*0020*/ 	.byte	0x04, 0x1e
        /*0022*/ 	.short	(.L_14 - .L_13)
.L_13:
        /*0024*/ 	.word	0x00000000


	//----- nvinfo : EIATTR_SW_WAR
	.align		4
.L_14:
        /*0028*/ 	.byte	0x04, 0x36
        /*002a*/ 	.short	(.L_16 - .L_15)
.L_15:
        /*002c*/ 	.word	0x00000008
.L_16:


//--------------------- .nv.callgraph             --------------------------
	.section	.nv.callgraph,"",@"SHT_CUDA_CALLGRAPH"
	.align	4
	.sectionentsize	8
	.align		4
        /*0000*/ 	.word	0x00000000
	.align		4
        /*0004*/ 	.word	0xffffffff
	.align		4
        /*0008*/ 	.word	0x00000000
	.align		4
        /*000c*/ 	.word	0xfffffffe
	.align		4
        /*0010*/ 	.word	0x00000000
	.align		4
        /*0014*/ 	.word	0xfffffffd
	.align		4
        /*0018*/ 	.word	0x00000000
	.align		4
        /*001c*/ 	.word	0xfffffffc


//--------------------- .nv.constant4             --------------------------
	.section	.nv.constant4,"a",@progbits
	.align	8
	.align		8
.nv.constant4:
        /*0000*/ 	.dword	x


//--------------------- .text.main                --------------------------
	.section	.text.main,"ax",@progbits
	.align	128
.text.main:
        .type           main,@function
        .size           main,(.L_x_1 - main)
        .other          main,@"STO_CUDA_ENTRY STV_DEFAULT"
main:
[----:B------:R-:W-:Y:S01]  /*0000*/  LDC R1, c[0x0][0x37c] ;  /* 0x0000df00ff017b82 */ /* 0x000fe20000000800 */
[----:B------:R-:W-:Y:S01]  /*0010*/  HFMA2 R5, -RZ, RZ, 2.125, 0 ;  /* 0x40400000ff057431 */ /* 0x000fe200000001ff */
[----:B------:R-:W-:Y:S01]  /*0020*/  MOV R2, 0x50 ;  /* 0x0000005000027802 */ /* 0x000fe20000000f00 */
[----:B------:R-:W0:Y:S06]  /*0030*/  LDCU.64 UR4, c[0x0][0x358] ;  /* 0x00006b00ff0477ac */ /* 0x000e2c0008000a00 */
[----:B0-----:R-:W-:Y:S05]  /*0040*/  CALL.REL.NOINC `($main$myfunc) ;  /* 0x0000000000107944 */ /* 0x001fea0003c00000 */
[----:B------:R-:W0:Y:S01]  /*0050*/  LDC.64 R2, c[0x4][RZ] ;  /* 0x01000000ff027b82 */ /* 0x000e220000000a00 */
[----:B------:R-:W-:-:S05]  /*0060*/  FADD R5, R5, 2.1908903121948242188 ;  /* 0x400c378c05057421 */ /* 0x000fca0000000000 */
[----:B0-----:R-:W-:Y:S01]  /*0070*/  STG.E desc[UR4][R2.64], R5 ;  /* 0x0000000502007986 */ /* 0x001fe2000c101904 */
[----:B------:R-:W-:Y:S05]  /*0080*/  EXIT ;  /* 0x000000000000794d */ /* 0x000fea0003800000 */
        .type           $main$myfunc,@function
        .size           $main$myfunc,(.L_x_1 - $main$myfunc)
$main$myfunc:
[----:B------:R-:W-:Y:S02]  /*0090*/  HFMA2 R3, -RZ, RZ, 0, 0 ;  /* 0x00000000ff037431 */ /* 0x000fe400000001ff */
[----:B------:R-:W-:Y:S02]  /*00a0*/  FADD R5, R5, 2.2360680103302001953 ;  /* 0x400f1bbd05057421 */ /* 0x000fe40000000000 */
[----:B------:R-:W-:Y:S05]  /*00b0*/  RET.REL.NODEC R2 `(main) ;  /* 0xfffffffc02d07950 */ /* 0x000fea0003c3ffff */
.L_x_0:
[----:B------:R-:W-:-:S00]  /*00c0*/  BRA `(.L_x_0) ;  /* 0xfffffffc00fc7947 */ /* 0x000fc0000383ffff */
[----:B------:R-:W-:-:S00]  /*00d0*/  NOP ;  /* 0x0000000000007918 */ /* 0x000fc00000000000 */
        /* <DEDUP_REMOVED lines=10> */
.L_x_1:


//--------------------- .nv.shared.reserved.0     --------------------------
	.section	.nv.shared.reserved.0,"aw",@nobits
	.weak		__nv_reservedSMEM_offset_0_alias
	.size		__nv_reservedSMEM_offset_0_alias, 0, 64
	.other		__nv_reservedSMEM_offset_0_alias,@"STO_CUDA_RESERVED_SHARED STV_DEFAULT"
__nv_reservedSMEM_offset_0_alias:
	.zero		0
	.zero		64


//--------------------- .nv.global                --------------------------
	.section	.nv.global,"aw",@nobits
	.align	4
.nv.global:
	.type		x,@object
	.size		x,(.L_0 - x)
x:
	.zero		4
.L_0:


//--------------------- .nv.constant0.main        --------------------------
	.section	.nv.constant0.main,"a",@progbits
	.sectionflags	@""
	.align	4
.nv.constant0.main:
	.zero		896


//--------------------- SYMBOLS --------------------------

	.type		.nv.reservedSmem.offset0,@object
	.size		.nv.reservedSmem.offset0,0x4
